	.headerflags	@"EF_CUDA_TEXMODE_UNIFIED EF_CUDA_64BIT_ADDRESS EF_CUDA_SM86 EF_CUDA_VIRTUAL_SM(EF_CUDA_SM86)"
	.elftype	@"ET_EXEC"


//--------------------- .nv.info                  --------------------------
	.section	.nv.info,"",@"SHT_CUDA_INFO"
	.align	4


	//----- nvinfo : EIATTR_REGCOUNT
	.align		4
        /*0000*/ 	.byte	0x04, 0x2f
        /*0002*/ 	.short	(.L_2 - .L_1)
	.align		4
.L_1:
        /*0004*/ 	.word	index@(triton_red_fused__to_copy_add_mean_mul_pow_rsqrt_7)
        /*0008*/ 	.word	0x0000001b


	//----- nvinfo : EIATTR_MIN_STACK_SIZE
	.align		4
.L_2:
        /*000c*/ 	.byte	0x04, 0x12
        /*000e*/ 	.short	(.L_4 - .L_3)
	.align		4
.L_3:
        /*0010*/ 	.word	index@(triton_red_fused__to_copy_add_mean_mul_pow_rsqrt_7)
        /*0014*/ 	.word	0x00000000


	//----- nvinfo : EIATTR_FRAME_SIZE
	.align		4
.L_4:
        /*0018*/ 	.byte	0x04, 0x11
        /*001a*/ 	.short	(.L_6 - .L_5)
	.align		4
.L_5:
        /*001c*/ 	.word	index@(triton_red_fused__to_copy_add_mean_mul_pow_rsqrt_7)
        /*0020*/ 	.word	0x00000000


	//----- nvinfo : EIATTR_MIN_STACK_SIZE
	.align		4
.L_6:
        /*0024*/ 	.byte	0x04, 0x12
        /*0026*/ 	.short	(.L_8 - .L_7)
	.align		4
.L_7:
        /*0028*/ 	.word	index@(triton_red_fused__to_copy_add_mean_mul_pow_rsqrt_7)
        /*002c*/ 	.word	0x00000000
.L_8:


//--------------------- .nv.info.triton_red_fused__to_copy_add_mean_mul_pow_rsqrt_7 --------------------------
	.section	.nv.info.triton_red_fused__to_copy_add_mean_mul_pow_rsqrt_7,"",@"SHT_CUDA_INFO"
	.sectionflags	@""
	.align	4


	//----- nvinfo : EIATTR_CUDA_API_VERSION
	.align		4
        /*0000*/ 	.byte	0x04, 0x37
        /*0002*/ 	.short	(.L_10 - .L_9)
.L_9:
        /*0004*/ 	.word	0x0000007c


	//----- nvinfo : EIATTR_SW2861232_WAR
	.align		4
.L_10:
        /*0008*/ 	.byte	0x01, 0x35
	.zero		2


	//----- nvinfo : EIATTR_PARAM_CBANK
	.align		4
        /*000c*/ 	.byte	0x04, 0x0a
        /*000e*/ 	.short	(.L_12 - .L_11)
	.align		4
.L_11:
        /*0010*/ 	.word	index@(.nv.constant0.triton_red_fused__to_copy_add_mean_mul_pow_rsqrt_7)
        /*0014*/ 	.short	0x0160
        /*0016*/ 	.short	0x0030


	//----- nvinfo : EIATTR_CBANK_PARAM_SIZE
	.align		4
.L_12:
        /*0018*/ 	.byte	0x03, 0x19
        /*001a*/ 	.short	0x0030


	//----- nvinfo : EIATTR_KPARAM_INFO
	.align		4
        /*001c*/ 	.byte	0x04, 0x17
        /*001e*/ 	.short	(.L_14 - .L_13)
.L_13:
        /*0020*/ 	.word	0x00000000
        /*0024*/ 	.short	0x0006
        /*0026*/ 	.short	0x0028
        /*0028*/ 	.byte	0x00, 0xf4, 0x21, 0x00


	//----- nvinfo : EIATTR_KPARAM_INFO
	.align		4
.L_14:
        /*002c*/ 	.byte	0x04, 0x17
        /*002e*/ 	.short	(.L_16 - .L_15)
.L_15:
        /*0030*/ 	.word	0x00000000
        /*0034*/ 	.short	0x0005
        /*0036*/ 	.short	0x0024
        /*0038*/ 	.byte	0x00, 0xf0, 0x11, 0x00


	//----- nvinfo : EIATTR_KPARAM_INFO
	.align		4
.L_16:
        /*003c*/ 	.byte	0x04, 0x17
        /*003e*/ 	.short	(.L_18 - .L_17)
.L_17:
        /*0040*/ 	.word	0x00000000
        /*0044*/ 	.short	0x0004
        /*0046*/ 	.short	0x0020
        /*0048*/ 	.byte	0x00, 0xf0, 0x11, 0x00


	//----- nvinfo : EIATTR_KPARAM_INFO
	.align		4
.L_18:
        /*004c*/ 	.byte	0x04, 0x17
        /*004e*/ 	.short	(.L_20 - .L_19)
.L_19:
        /*0050*/ 	.word	0x00000000
        /*0054*/ 	.short	0x0003
        /*0056*/ 	.short	0x0018
        /*0058*/ 	.byte	0x00, 0xf4, 0x21, 0x00


	//----- nvinfo : EIATTR_KPARAM_INFO
	.align		4
.L_20:
        /*005c*/ 	.byte	0x04, 0x17
        /*005e*/ 	.short	(.L_22 - .L_21)
.L_21:
        /*0060*/ 	.word	0x00000000
        /*0064*/ 	.short	0x0002
        /*0066*/ 	.short	0x0010
        /*0068*/ 	.byte	0x00, 0xf4, 0x21, 0x00


	//----- nvinfo : EIATTR_KPARAM_INFO
	.align		4
.L_22:
        /*006c*/ 	.byte	0x04, 0x17
        /*006e*/ 	.short	(.L_24 - .L_23)
.L_23:
        /*0070*/ 	.word	0x00000000
        /*0074*/ 	.short	0x0001
        /*0076*/ 	.short	0x0008
        /*0078*/ 	.byte	0x00, 0xf4, 0x21, 0x00


	//----- nvinfo : EIATTR_KPARAM_INFO
	.align		4
.L_24:
        /*007c*/ 	.byte	0x04, 0x17
        /*007e*/ 	.short	(.L_26 - .L_25)
.L_25:
        /*0080*/ 	.word	0x00000000
        /*0084*/ 	.short	0x0000
        /*0086*/ 	.short	0x0000
        /*0088*/ 	.byte	0x00, 0xf4, 0x21, 0x00


	//----- nvinfo : EIATTR_MAXREG_COUNT
	.align		4
.L_26:
        /*008c*/ 	.byte	0x03, 0x1b
        /*008e*/ 	.short	0x0080


	//----- nvinfo : EIATTR_COOP_GROUP_MASK_REGIDS
	.align		4
        /*0090*/ 	.byte	0x04, 0x29
        /*0092*/ 	.short	(.L_28 - .L_27)


	//   ....[0]....
.L_27:
        /*0094*/ 	.word	0xffffffff


	//   ....[1]....
        /*0098*/ 	.word	0xffffffff


	//   ....[2]....
        /*009c*/ 	.word	0xffffffff


	//   ....[3]....
        /*00a0*/ 	.word	0xffffffff


	//   ....[4]....
        /*00a4*/ 	.word	0xffffffff


	//   ....[5]....
        /*00a8*/ 	.word	0xffffffff


	//   ....[6]....
        /*00ac*/ 	.word	0xffffffff


	//   ....[7]....
        /*00b0*/ 	.word	0xffffffff


	//   ....[8]....
        /*00b4*/ 	.word	0xffffffff


	//----- nvinfo : EIATTR_COOP_GROUP_INSTR_OFFSETS
	.align		4
.L_28:
        /*00b8*/ 	.byte	0x04, 0x28
        /*00ba*/ 	.short	(.L_30 - .L_29)


	//   ....[0]....
.L_29:
        /*00bc*/ 	.word	0x00000420


	//   ....[1]....
        /*00c0*/ 	.word	0x00000450


	//   ....[2]....
        /*00c4*/ 	.word	0x00000480


	//   ....[3]....
        /*00c8*/ 	.word	0x000004a0


	//   ....[4]....
        /*00cc*/ 	.word	0x000004c0


	//   ....[5]....
        /*00d0*/ 	.word	0x00000540


	//   ....[6]....
        /*00d4*/ 	.word	0x00000560


	//   ....[7]....
        /*00d8*/ 	.word	0x00000580


	//   ....[8]....
        /*00dc*/ 	.word	0x000005a0


	//----- nvinfo : EIATTR_EXIT_INSTR_OFFSETS
	.align		4
.L_30:
        /*00e0*/ 	.byte	0x04, 0x1c
        /*00e2*/ 	.short	(.L_32 - .L_31)


	//   ....[0]....
.L_31:
        /*00e4*/ 	.word	0x00000ad0


	//   ....[1]....
        /*00e8*/ 	.word	0x00000af0


	//----- nvinfo : EIATTR_REQNTID
	.align		4
.L_32:
        /*00ec*/ 	.byte	0x04, 0x10
        /*00ee*/ 	.short	(.L_34 - .L_33)
.L_33:
        /*00f0*/ 	.word	0x00000200
        /*00f4*/ 	.word	0x00000001
        /*00f8*/ 	.word	0x00000001
.L_34:


//--------------------- .nv.callgraph             --------------------------
	.section	.nv.callgraph,"",@"SHT_CUDA_CALLGRAPH"
	.align	4
	.sectionentsize	8
	.align		4
        /*0000*/ 	.word	0x00000000
	.align		4
        /*0004*/ 	.word	0xffffffff
	.align		4
        /*0008*/ 	.word	0x00000000
	.align		4
        /*000c*/ 	.word	0xfffffffe
	.align		4
        /*0010*/ 	.word	0x00000000
	.align		4
        /*0014*/ 	.word	0xfffffffd
	.align		4
        /*0018*/ 	.word	0x00000000
	.align		4
        /*001c*/ 	.word	0xfffffffc


//--------------------- .nv.rel.action            --------------------------
	.section	.nv.rel.action,"",@"SHT_CUDA_RELOCINFO"
	.align	8
	.sectionentsize	8
        /*0000*/ 	.byte	0x73, 0x00, 0x00, 0x00, 0x00, 0x00, 0x00, 0x00, 0x00, 0x00, 0x00, 0x11, 0x25, 0x00, 0x05, 0x36


//--------------------- .nv.constant4             --------------------------
	.section	.nv.constant4,"a",@progbits
	.align	8
	.align		8
.nv.constant4:
        /*0000*/ 	.dword	_$_str


//--------------------- .nv.constant0.triton_red_fused__to_copy_add_mean_mul_pow_rsqrt_7 --------------------------
	.section	.nv.constant0.triton_red_fused__to_copy_add_mean_mul_pow_rsqrt_7,"a",@progbits
	.sectionflags	@""
	.align	4
.nv.constant0.triton_red_fused__to_copy_add_mean_mul_pow_rsqrt_7:
	.zero		400


//--------------------- .text.triton_red_fused__to_copy_add_mean_mul_pow_rsqrt_7 --------------------------
	.section	.text.triton_red_fused__to_copy_add_mean_mul_pow_rsqrt_7,"ax",@progbits
	.sectionflags	@"SHF_BARRIERS=1"
	.sectioninfo	@"SHI_REGISTERS=27"
	.align	128
        .global         triton_red_fused__to_copy_add_mean_mul_pow_rsqrt_7
        .type           triton_red_fused__to_copy_add_mean_mul_pow_rsqrt_7,@function
        .size           triton_red_fused__to_copy_add_mean_mul_pow_rsqrt_7,(.L_x_1 - triton_red_fused__to_copy_add_mean_mul_pow_rsqrt_7)
        .other          triton_red_fused__to_copy_add_mean_mul_pow_rsqrt_7,@"STO_CUDA_ENTRY STV_DEFAULT"
triton_red_fused__to_copy_add_mean_mul_pow_rsqrt_7:
.text.triton_red_fused__to_copy_add_mean_mul_pow_rsqrt_7:
[----:B------:R-:W-:Y:S02]  /*0000*/  MOV R1, c[0x0][0x28] ;  /* 0x00000a0000017a02 */ /* 0x000fe40000000f00 */
[----:B------:R-:W0:Y:S01]  /*0010*/  S2R R12, SR_TID.X ;  /* 0x00000000000c7919 */ /* 0x000e220000002100 */
[----:B------:R-:W-:Y:S01]  /*0020*/  MOV R11, 0x2 ;  /* 0x00000002000b7802 */ /* 0x000fe20000000f00 */
[----:B------:R-:W-:Y:S01]  /*0030*/  CS2R R18, SRZ ;  /* 0x0000000000127805 */ /* 0x000fe2000001ff00 */
[----:B------:R-:W-:Y:S01]  /*0040*/  CS2R R16, SRZ ;  /* 0x0000000000107805 */ /* 0x000fe2000001ff00 */
[----:B------:R-:W1:Y:S01]  /*0050*/  S2R R3, SR_CTAID.X ;  /* 0x0000000000037919 */ /* 0x000e620000002500 */
[----:B------:R-:W-:Y:S01]  /*0060*/  ULDC.64 UR4, c[0x0][0x118] ;  /* 0x0000460000047ab9 */ /* 0x000fe20000000a00 */
[----:B------:R-:W-:Y:S01]  /*0070*/  CS2R R8, SRZ ;  /* 0x0000000000087805 */ /* 0x000fe2000001ff00 */
[----:B0-----:R-:W-:-:S04]  /*0080*/  SHF.L.U32 R10, R12, 0x2, RZ ;  /* 0x000000020c0a7819 */ /* 0x001fc800000006ff */
[----:B------:R-:W-:Y:S02]  /*0090*/  LOP3.LUT R10, R10, 0x7fc, RZ, 0xc0, !PT ;  /* 0x000007fc0a0a7812 */ /* 0x000fe400078ec0ff */
[----:B-1----:R-:W-:-:S03]  /*00a0*/  ISETP.GE.AND P1, PT, R3, 0x200, PT ;  /* 0x000002000300780c */ /* 0x002fc60003f26270 */
[----:B------:R-:W-:-:S04]  /*00b0*/  IMAD R0, R3, 0x1000, R10 ;  /* 0x0000100003007824 */ /* 0x000fc800078e020a */
[----:B------:R-:W-:-:S04]  /*00c0*/  IMAD.WIDE R2, R0, R11, c[0x0][0x160] ;  /* 0x0000580000027625 */ /* 0x000fc800078e020b */
[----:B------:R-:W-:Y:S01]  /*00d0*/  IMAD.WIDE R4, R0, R11, c[0x0][0x168] ;  /* 0x00005a0000047625 */ /* 0x000fe200078e020b */
[----:B------:R-:W-:Y:S01]  /*00e0*/  CS2R R6, SRZ ;  /* 0x0000000000067805 */ /* 0x000fe2000001ff00 */
[----:B------:R-:W2:Y:S04]  /*00f0*/  @!P1 LDG.E.EL.64 R18, [R2.64+0x1000] ;  /* 0x0010000402129981 */ /* 0x000ea8000c2e1b00 */
[----:B------:R-:W3:Y:S04]  /*0100*/  @!P1 LDG.E.EL.64 R16, [R4.64+0x1000] ;  /* 0x0010000404109981 */ /* 0x000ee8000c2e1b00 */
[----:B------:R-:W4:Y:S04]  /*0110*/  @!P1 LDG.E.EL.64 R8, [R2.64] ;  /* 0x0000000402089981 */ /* 0x000f28000c2e1b00 */
[----:B------:R-:W5:Y:S01]  /*0120*/  @!P1 LDG.E.EL.64 R6, [R4.64] ;  /* 0x0000000404069981 */ /* 0x000f62000c2e1b00 */
[----:B------:R-:W-:-:S02]  /*0130*/  LOP3.LUT P0, RZ, R12, 0x1f, RZ, 0xc0, !PT ;  /* 0x0000001f0cff7812 */ /* 0x000fc4000780c0ff */
[----:B------:R-:W-:Y:S02]  /*0140*/  ISETP.GE.AND P2, PT, R12, 0x10, PT ;  /* 0x000000100c00780c */ /* 0x000fe40003f46270 */
[----:B--2---:R-:W-:Y:S02]  /*0150*/  SHF.L.U32 R14, R18, 0x10, RZ ;  /* 0x00000010120e7819 */ /* 0x004fe400000006ff */
[----:B------:R-:W-:Y:S02]  /*0160*/  PRMT R20, R19, 0x7632, R20 ;  /* 0x0000763213147816 */ /* 0x000fe40000000014 */
[----:B---3--:R-:W-:Y:S01]  /*0170*/  SHF.L.U32 R15, R16, 0x10, RZ ;  /* 0x00000010100f7819 */ /* 0x008fe200000006ff */
[----:B------:R-:W-:Y:S01]  /*0180*/  IMAD.U32 R24, R17, 0x10000, RZ ;  /* 0x0001000011187824 */ /* 0x000fe200078e00ff */
[----:B------:R-:W-:Y:S01]  /*0190*/  SHF.L.U32 R21, R19, 0x10, RZ ;  /* 0x0000001013157819 */ /* 0x000fe200000006ff */
[----:B------:R-:W-:Y:S01]  /*01a0*/  IMAD.U32 R20, R20, 0x10000, RZ ;  /* 0x0001000014147824 */ /* 0x000fe200078e00ff */
[----:B------:R-:W-:Y:S01]  /*01b0*/  PRMT R18, R18, 0x7632, R18 ;  /* 0x0000763212127816 */ /* 0x000fe20000000012 */
[----:B------:R-:W-:Y:S01]  /*01c0*/  FADD R14, R14, R15 ;  /* 0x0000000f0e0e7221 */ /* 0x000fe20000000000 */
[----:B------:R-:W-:Y:S01]  /*01d0*/  PRMT R19, R16, 0x7632, R19 ;  /* 0x0000763210137816 */ /* 0x000fe20000000013 */
[----:B------:R-:W-:Y:S01]  /*01e0*/  FADD R21, R21, R24 ;  /* 0x0000001815157221 */ /* 0x000fe20000000000 */
[----:B------:R-:W-:-:S02]  /*01f0*/  PRMT R22, R17, 0x7632, R22 ;  /* 0x0000763211167816 */ /* 0x000fc40000000016 */
[----:B----4-:R-:W-:Y:S02]  /*0200*/  PRMT R15, R8, 0x7632, R15 ;  /* 0x00007632080f7816 */ /* 0x010fe4000000000f */
[----:B-----5:R-:W-:Y:S02]  /*0210*/  PRMT R16, R6, 0x7632, R16 ;  /* 0x0000763206107816 */ /* 0x020fe40000000010 */
[----:B------:R-:W-:Y:S02]  /*0220*/  SHF.L.U32 R18, R18, 0x10, RZ ;  /* 0x0000001012127819 */ /* 0x000fe400000006ff */
[----:B------:R-:W-:Y:S01]  /*0230*/  SHF.L.U32 R19, R19, 0x10, RZ ;  /* 0x0000001013137819 */ /* 0x000fe200000006ff */
[----:B------:R-:W-:Y:S01]  /*0240*/  IMAD.U32 R16, R16, 0x10000, RZ ;  /* 0x0001000010107824 */ /* 0x000fe200078e00ff */
[----:B------:R-:W-:Y:S02]  /*0250*/  SHF.L.U32 R23, R22, 0x10, RZ ;  /* 0x0000001016177819 */ /* 0x000fe400000006ff */
[----:B------:R-:W-:Y:S01]  /*0260*/  SHF.L.U32 R15, R15, 0x10, RZ ;  /* 0x000000100f0f7819 */ /* 0x000fe200000006ff */
[----:B------:R-:W-:Y:S01]  /*0270*/  FADD R18, R18, R19 ;  /* 0x0000001312127221 */ /* 0x000fe20000000000 */
[----:B------:R-:W-:Y:S01]  /*0280*/  SHF.L.U32 R8, R8, 0x10, RZ ;  /* 0x0000001008087819 */ /* 0x000fe200000006ff */
[----:B------:R-:W-:Y:S01]  /*0290*/  FADD R23, R20, R23 ;  /* 0x0000001714177221 */ /* 0x000fe20000000000 */
[----:B------:R-:W-:Y:S01]  /*02a0*/  SHF.L.U32 R17, R6, 0x10, RZ ;  /* 0x0000001006117819 */ /* 0x000fe200000006ff */
[----:B------:R-:W-:Y:S01]  /*02b0*/  FADD R15, R15, R16 ;  /* 0x000000100f0f7221 */ /* 0x000fe20000000000 */
[----:B------:R-:W-:Y:S01]  /*02c0*/  PRMT R6, R9, 0x7632, R6 ;  /* 0x0000763209067816 */ /* 0x000fe20000000006 */
[----:B------:R-:W-:Y:S01]  /*02d0*/  FMUL R18, R18, R18 ;  /* 0x0000001212127220 */ /* 0x000fe20000400000 */
[----:B------:R-:W-:Y:S01]  /*02e0*/  PRMT R16, R7, 0x7632, R16 ;  /* 0x0000763207107816 */ /* 0x000fe20000000010 */
[----:B------:R-:W-:Y:S01]  /*02f0*/  FADD R8, R8, R17 ;  /* 0x0000001108087221 */ /* 0x000fe20000000000 */
[----:B------:R-:W-:Y:S01]  /*0300*/  SHF.L.U32 R9, R9, 0x10, RZ ;  /* 0x0000001009097819 */ /* 0x000fe200000006ff */
[----:B------:R-:W-:Y:S01]  /*0310*/  FFMA R18, R15, R15, R18 ;  /* 0x0000000f0f127223 */ /* 0x000fe20000000012 */
[----:B------:R-:W-:Y:S01]  /*0320*/  SHF.L.U32 R20, R7, 0x10, RZ ;  /* 0x0000001007147819 */ /* 0x000fe200000006ff */
[----:B------:R-:W-:Y:S01]  /*0330*/  FMUL R7, R14, R14 ;  /* 0x0000000e0e077220 */ /* 0x000fe20000400000 */
[----:B------:R-:W-:Y:S01]  /*0340*/  SHF.L.U32 R6, R6, 0x10, RZ ;  /* 0x0000001006067819 */ /* 0x000fe200000006ff */
[----:B------:R-:W-:Y:S01]  /*0350*/  IMAD.U32 R17, R16, 0x10000, RZ ;  /* 0x0001000010117824 */ /* 0x000fe200078e00ff */
[----:B------:R-:W-:Y:S01]  /*0360*/  FMUL R14, R21, R21 ;  /* 0x00000015150e7220 */ /* 0x000fe20000400000 */
[----:B------:R-:W-:Y:S01]  /*0370*/  FADD R9, R9, R20 ;  /* 0x0000001409097221 */ /* 0x000fe20000000000 */
[----:B------:R-:W-:Y:S01]  /*0380*/  FFMA R7, R8, R8, R7 ;  /* 0x0000000808077223 */ /* 0x000fe20000000007 */
[----:B------:R-:W-:Y:S01]  /*0390*/  FADD R6, R6, R17 ;  /* 0x0000001106067221 */ /* 0x000fe20000000000 */
[----:B------:R-:W-:Y:S01]  /*03a0*/  FMUL R23, R23, R23 ;  /* 0x0000001717177220 */ /* 0x000fe20000400000 */
[----:B------:R-:W-:Y:S01]  /*03b0*/  FFMA R14, R9, R9, R14 ;  /* 0x00000009090e7223 */ /* 0x000fe2000000000e */
[----:B------:R-:W-:-:S02]  /*03c0*/  FADD R7, R18, R7 ;  /* 0x0000000712077221 */ /* 0x000fc40000000000 */
[----:B------:R-:W-:Y:S01]  /*03d0*/  FFMA R23, R6, R6, R23 ;  /* 0x0000000606177223 */ /* 0x000fe20000000017 */
[----:B------:R-:W-:Y:S01]  /*03e0*/  CS2R R18, SRZ ;  /* 0x0000000000127805 */ /* 0x000fe2000001ff00 */
[----:B------:R-:W-:-:S04]  /*03f0*/  FADD R14, R14, R7 ;  /* 0x000000070e0e7221 */ /* 0x000fc80000000000 */
[----:B------:R-:W-:-:S05]  /*0400*/  FADD R14, R23, R14 ;  /* 0x0000000e170e7221 */ /* 0x000fca0000000000 */
[----:B------:R-:W-:-:S05]  /*0410*/  FSEL R14, R14, RZ, !P1 ;  /* 0x000000ff0e0e7208 */ /* 0x000fca0004800000 */
[----:B------:R-:W0:Y:S02]  /*0420*/  SHFL.BFLY PT, R7, R14, 0x10, 0x1f ;  /* 0x0e001f000e077f89 */ /* 0x000e2400000e0000 */
[----:B0-----:R-:W-:Y:S01]  /*0430*/  FADD R7, R14, R7 ;  /* 0x000000070e077221 */ /* 0x001fe20000000000 */
[----:B------:R-:W-:-:S04]  /*0440*/  SHF.R.U32.HI R14, RZ, 0x3, R12 ;  /* 0x00000003ff0e7819 */ /* 0x000fc8000001160c */
[----:B------:R-:W0:Y:S01]  /*0450*/  SHFL.BFLY PT, R6, R7, 0x8, 0x1f ;  /* 0x0d001f0007067f89 */ /* 0x000e2200000e0000 */
[----:B------:R-:W-:Y:S01]  /*0460*/  LOP3.LUT R14, R14, 0x3c, RZ, 0xc0, !PT ;  /* 0x0000003c0e0e7812 */ /* 0x000fe200078ec0ff */
[----:B0-----:R-:W-:-:S05]  /*0470*/  FADD R6, R7, R6 ;  /* 0x0000000607067221 */ /* 0x001fca0000000000 */
[----:B------:R-:W0:Y:S02]  /*0480*/  SHFL.BFLY PT, R9, R6, 0x4, 0x1f ;  /* 0x0c801f0006097f89 */ /* 0x000e2400000e0000 */
[----:B0-----:R-:W-:-:S05]  /*0490*/  FADD R9, R6, R9 ;  /* 0x0000000906097221 */ /* 0x001fca0000000000 */
[----:B------:R-:W0:Y:S02]  /*04a0*/  SHFL.BFLY PT, R8, R9, 0x2, 0x1f ;  /* 0x0c401f0009087f89 */ /* 0x000e2400000e0000 */
[----:B0-----:R-:W-:-:S05]  /*04b0*/  FADD R8, R9, R8 ;  /* 0x0000000809087221 */ /* 0x001fca0000000000 */
[----:B------:R-:W0:Y:S02]  /*04c0*/  SHFL.BFLY PT, R15, R8, 0x1, 0x1f ;  /* 0x0c201f00080f7f89 */ /* 0x000e2400000e0000 */
[----:B0-----:R-:W-:-:S05]  /*04d0*/  FADD R15, R8, R15 ;  /* 0x0000000f080f7221 */ /* 0x001fca0000000000 */
[----:B------:R0:W-:Y:S04]  /*04e0*/  @!P0 STS [R14], R15 ;  /* 0x0000000f0e008388 */ /* 0x0001e80000000800 */
[----:B------:R-:W-:Y:S01]  /*04f0*/  BAR.SYNC.DEFER_BLOCKING 0x0 ;  /* 0x0000000000007b1d */ /* 0x000fe20000010000 */
[----:B------:R-:W-:-:S04]  /*0500*/  LOP3.LUT P0, RZ, R12, 0xf, RZ, 0xc0, !PT ;  /* 0x0000000f0cff7812 */ /* 0x000fc8000780c0ff */
[----:B------:R-:W-:Y:S01]  /*0510*/  ISETP.LT.AND P0, PT, R12, 0x10, !P0 ;  /* 0x000000100c00780c */ /* 0x000fe20004701270 */
[----:B0-----:R-:W-:Y:S01]  /*0520*/  CS2R R14, SRZ ;  /* 0x00000000000e7805 */ /* 0x001fe2000001ff00 */
[----:B------:R-:W0:Y:S04]  /*0530*/  @!P2 LDS R13, [R12.X4] ;  /* 0x000000000c0da984 */ /* 0x000e280000004800 */
[----:B0-----:R-:W0:Y:S02]  /*0540*/  SHFL.BFLY PT, R6, R13, 0x8, 0x1f ;  /* 0x0d001f000d067f89 */ /* 0x001e2400000e0000 */
[----:B0-----:R-:W-:-:S05]  /*0550*/  FADD R6, R13, R6 ;  /* 0x000000060d067221 */ /* 0x001fca0000000000 */
[----:B------:R-:W0:Y:S02]  /*0560*/  SHFL.BFLY PT, R7, R6, 0x4, 0x1f ;  /* 0x0c801f0006077f89 */ /* 0x000e2400000e0000 */
[----:B0-----:R-:W-:-:S05]  /*0570*/  FADD R7, R6, R7 ;  /* 0x0000000706077221 */ /* 0x001fca0000000000 */
[----:B------:R-:W0:Y:S02]  /*0580*/  SHFL.BFLY PT, R8, R7, 0x2, 0x1f ;  /* 0x0c401f0007087f89 */ /* 0x000e2400000e0000 */
[----:B0-----:R-:W-:-:S05]  /*0590*/  FADD R8, R7, R8 ;  /* 0x0000000807087221 */ /* 0x001fca0000000000 */
[----:B------:R-:W0:Y:S02]  /*05a0*/  SHFL.BFLY PT, R9, R8, 0x1, 0x1f ;  /* 0x0c201f0008097f89 */ /* 0x000e2400000e0000 */
[----:B0-----:R-:W-:-:S05]  /*05b0*/  FADD R17, R8, R9 ;  /* 0x0000000908117221 */ /* 0x001fca0000000000 */
[----:B------:R-:W-:Y:S04]  /*05c0*/  @P0 STS [R12.X4], R17 ;  /* 0x000000110c000388 */ /* 0x000fe80000004800 */
[----:B------:R-:W-:Y:S01]  /*05d0*/  BAR.SYNC.DEFER_BLOCKING 0x0 ;  /* 0x0000000000007b1d */ /* 0x000fe20000010000 */
[----:B------:R-:W-:-:S05]  /*05e0*/  IMAD.WIDE.U32 R6, R10, R11, c[0x0][0x170] ;  /* 0x00005c000a067625 */ /* 0x000fca00078e000b */
[----:B------:R-:W2:Y:S04]  /*05f0*/  @!P1 LDG.E.EF.64 R18, [R2.64] ;  /* 0x0000000402129981 */ /* 0x000ea8000c0e1b00 */
[----:B------:R-:W3:Y:S04]  /*0600*/  @!P1 LDG.E.EF.64 R14, [R4.64] ;  /* 0x00000004040e9981 */ /* 0x000ee8000c0e1b00 */
[----:B------:R-:W4:Y:S01]  /*0610*/  LDG.E.EL.64 R8, [R6.64] ;  /* 0x0000000406087981 */ /* 0x000f22000c2e1b00 */
[----:B------:R-:W-:-:S03]  /*0620*/  MOV R13, 0x39800000 ;  /* 0x39800000000d7802 */ /* 0x000fc60000000f00 */
[----:B------:R-:W0:Y:S02]  /*0630*/  LDS R10, [RZ] ;  /* 0x00000000ff0a7984 */ /* 0x000e240000000800 */
[----:B0-----:R-:W-:-:S06]  /*0640*/  FFMA R10, R10, R13, 9.9999999747524270788e-07 ;  /* 0x358637bd0a0a7423 */ /* 0x001fcc000000000d */
[----:B------:R-:W0:Y:S01]  /*0650*/  MUFU.RSQ R10, R10 ;  /* 0x0000000a000a7308 */ /* 0x000e220000001400 */
[----:B--2---:R-:W-:Y:S02]  /*0660*/  PRMT R12, R18, 0x7632, R12 ;  /* 0x00007632120c7816 */ /* 0x004fe4000000000c */
[----:B------:R-:W-:Y:S02]  /*0670*/  PRMT R16, R19, 0x7632, R16 ;  /* 0x0000763213107816 */ /* 0x000fe40000000010 */
[C---:B---3--:R-:W-:Y:S01]  /*0680*/  PRMT R13, R14.reuse, 0x7632, R13 ;  /* 0x000076320e0d7816 */ /* 0x048fe2000000000d */
[----:B------:R-:W-:Y:S01]  /*0690*/  IMAD.U32 R17, R14, 0x10000, RZ ;  /* 0x000100000e117824 */ /* 0x000fe200078e00ff */
[----:B------:R-:W-:Y:S02]  /*06a0*/  PRMT R14, R15, 0x7632, R14 ;  /* 0x000076320f0e7816 */ /* 0x000fe4000000000e */
[----:B------:R-:W-:Y:S01]  /*06b0*/  SHF.L.U32 R12, R12, 0x10, RZ ;  /* 0x000000100c0c7819 */ /* 0x000fe200000006ff */
[----:B------:R-:W-:Y:S01]  /*06c0*/  IMAD.U32 R13, R13, 0x10000, RZ ;  /* 0x000100000d0d7824 */ /* 0x000fe200078e00ff */
[----:B------:R-:W-:-:S02]  /*06d0*/  SHF.L.U32 R20, R15, 0x10, RZ ;  /* 0x000000100f147819 */ /* 0x000fc400000006ff */
[----:B------:R-:W-:Y:S01]  /*06e0*/  SHF.L.U32 R18, R18, 0x10, RZ ;  /* 0x0000001012127819 */ /* 0x000fe200000006ff */
[----:B------:R-:W-:Y:S01]  /*06f0*/  FADD R13, R12, R13 ;  /* 0x0000000d0c0d7221 */ /* 0x000fe20000000000 */
[----:B------:R-:W-:Y:S02]  /*0700*/  SHF.L.U32 R19, R19, 0x10, RZ ;  /* 0x0000001013137819 */ /* 0x000fe400000006ff */
[----:B------:R-:W-:Y:S01]  /*0710*/  SHF.L.U32 R16, R16, 0x10, RZ ;  /* 0x0000001010107819 */ /* 0x000fe200000006ff */
[----:B------:R-:W-:Y:S01]  /*0720*/  FADD R17, R18, R17 ;  /* 0x0000001112117221 */ /* 0x000fe20000000000 */
[----:B------:R-:W-:Y:S01]  /*0730*/  SHF.L.U32 R15, R14, 0x10, RZ ;  /* 0x000000100e0f7819 */ /* 0x000fe200000006ff */
[----:B------:R-:W-:Y:S01]  /*0740*/  FADD R19, R19, R20 ;  /* 0x0000001413137221 */ /* 0x000fe20000000000 */
[----:B----4-:R-:W-:Y:S01]  /*0750*/  PRMT R12, R8, 0x7632, R12 ;  /* 0x00007632080c7816 */ /* 0x010fe2000000000c */
[----:B0-----:R-:W-:Y:S01]  /*0760*/  FMUL R17, R10, R17 ;  /* 0x000000110a117220 */ /* 0x001fe20000400000 */
[C---:B------:R-:W-:Y:S01]  /*0770*/  PRMT R14, R9.reuse, 0x7632, R14 ;  /* 0x00007632090e7816 */ /* 0x040fe2000000000e */
[----:B------:R-:W-:Y:S01]  /*0780*/  FADD R15, R16, R15 ;  /* 0x0000000f100f7221 */ /* 0x000fe20000000000 */
[----:B------:R-:W-:Y:S01]  /*0790*/  SHF.L.U32 R8, R8, 0x10, RZ ;  /* 0x0000001008087819 */ /* 0x000fe200000006ff */
[----:B------:R-:W-:Y:S01]  /*07a0*/  IMAD.U32 R12, R12, 0x10000, RZ ;  /* 0x000100000c0c7824 */ /* 0x000fe200078e00ff */
[----:B------:R-:W-:Y:S01]  /*07b0*/  SHF.L.U32 R9, R9, 0x10, RZ ;  /* 0x0000001009097819 */ /* 0x000fe200000006ff */
[----:B------:R-:W-:Y:S01]  /*07c0*/  FMUL R13, R10, R13 ;  /* 0x0000000d0a0d7220 */ /* 0x000fe20000400000 */
[----:B------:R-:W-:Y:S01]  /*07d0*/  SHF.L.U32 R14, R14, 0x10, RZ ;  /* 0x000000100e0e7819 */ /* 0x000fe200000006ff */
[C---:B------:R-:W-:Y:S01]  /*07e0*/  FMUL R16, R10.reuse, R19 ;  /* 0x000000130a107220 */ /* 0x040fe20000400000 */
[----:B------:R-:W-:Y:S01]  /*07f0*/  FMUL R15, R10, R15 ;  /* 0x0000000f0a0f7220 */ /* 0x000fe20000400000 */
[----:B------:R-:W-:Y:S01]  /*0800*/  FMUL R8, R8, R17 ;  /* 0x0000001108087220 */ /* 0x000fe20000400000 */
[----:B------:R-:W-:Y:S01]  /*0810*/  FMUL R13, R12, R13 ;  /* 0x0000000d0c0d7220 */ /* 0x000fe20000400000 */
[----:B------:R-:W-:Y:S01]  /*0820*/  FMUL R16, R9, R16 ;  /* 0x0000001009107220 */ /* 0x000fe20000400000 */
[----:B------:R-:W-:-:S03]  /*0830*/  FMUL R15, R14, R15 ;  /* 0x0000000f0e0f7220 */ /* 0x000fc60000400000 */
[----:B------:R-:W-:Y:S01]  /*0840*/  F2FP.BF16.PACK_AB R18, R13, R8 ;  /* 0x000000080d12723e */ /* 0x000fe200000010ff */
[----:B------:R-:W-:Y:S01]  /*0850*/  IMAD.WIDE R8, R0, R11, c[0x0][0x178] ;  /* 0x00005e0000087625 */ /* 0x000fe200078e020b */
[----:B------:R-:W-:Y:S01]  /*0860*/  F2FP.BF16.PACK_AB R19, R15, R16 ;  /* 0x000000100f13723e */ /* 0x000fe200000010ff */
[----:B------:R-:W-:Y:S01]  /*0870*/  CS2R R12, SRZ ;  /* 0x00000000000c7805 */ /* 0x000fe2000001ff00 */
[----:B------:R-:W-:-:S03]  /*0880*/  CS2R R14, SRZ ;  /* 0x00000000000e7805 */ /* 0x000fc6000001ff00 */
[----:B------:R0:W-:Y:S04]  /*0890*/  @!P1 STG.E.64 [R8.64], R18 ;  /* 0x0000001208009986 */ /* 0x0001e8000c101b04 */
[----:B------:R-:W2:Y:S04]  /*08a0*/  @!P1 LDG.E.EF.64 R12, [R2.64+0x1000] ;  /* 0x00100004020c9981 */ /* 0x000ea8000c0e1b00 */
[----:B------:R-:W3:Y:S04]  /*08b0*/  @!P1 LDG.E.EF.64 R14, [R4.64+0x1000] ;  /* 0x00100004040e9981 */ /* 0x000ee8000c0e1b00 */
[----:B------:R-:W4:Y:S01]  /*08c0*/  LDG.E.EL.64 R6, [R6.64+0x1000] ;  /* 0x0010000406067981 */ /* 0x000f22000c2e1b00 */
[----:B--2---:R-:W-:-:S02]  /*08d0*/  PRMT R0, R12, 0x7632, R0 ;  /* 0x000076320c007816 */ /* 0x004fc40000000000 */
[C---:B------:R-:W-:Y:S02]  /*08e0*/  PRMT R16, R13.reuse, 0x7632, R16 ;  /* 0x000076320d107816 */ /* 0x040fe40000000010 */
[----:B------:R-:W-:Y:S01]  /*08f0*/  SHF.L.U32 R17, R13, 0x10, RZ ;  /* 0x000000100d117819 */ /* 0x000fe200000006ff */
[C---:B---3--:R-:W-:Y:S01]  /*0900*/  IMAD.U32 R13, R14.reuse, 0x10000, RZ ;  /* 0x000100000e0d7824 */ /* 0x048fe200078e00ff */
[----:B------:R-:W-:Y:S02]  /*0910*/  PRMT R11, R14, 0x7632, R11 ;  /* 0x000076320e0b7816 */ /* 0x000fe4000000000b */
[----:B------:R-:W-:Y:S02]  /*0920*/  PRMT R14, R15, 0x7632, R14 ;  /* 0x000076320f0e7816 */ /* 0x000fe4000000000e */
[----:B------:R-:W-:Y:S02]  /*0930*/  SHF.L.U32 R0, R0, 0x10, RZ ;  /* 0x0000001000007819 */ /* 0x000fe400000006ff */
[----:B------:R-:W-:Y:S01]  /*0940*/  SHF.L.U32 R11, R11, 0x10, RZ ;  /* 0x000000100b0b7819 */ /* 0x000fe200000006ff */
[----:B------:R-:W-:Y:S01]  /*0950*/  IMAD.U32 R3, R14, 0x10000, RZ ;  /* 0x000100000e037824 */ /* 0x000fe200078e00ff */
[----:B------:R-:W-:-:S02]  /*0960*/  SHF.L.U32 R12, R12, 0x10, RZ ;  /* 0x000000100c0c7819 */ /* 0x000fc400000006ff */
[----:B0-----:R-:W-:Y:S01]  /*0970*/  SHF.L.U32 R18, R15, 0x10, RZ ;  /* 0x000000100f127819 */ /* 0x001fe200000006ff */
[----:B------:R-:W-:Y:S01]  /*0980*/  FADD R11, R0, R11 ;  /* 0x0000000b000b7221 */ /* 0x000fe20000000000 */
[----:B------:R-:W-:Y:S01]  /*0990*/  SHF.L.U32 R16, R16, 0x10, RZ ;  /* 0x0000001010107819 */ /* 0x000fe200000006ff */
[----:B------:R-:W-:Y:S01]  /*09a0*/  FADD R13, R12, R13 ;  /* 0x0000000d0c0d7221 */ /* 0x000fe20000000000 */
[----:B----4-:R-:W-:Y:S01]  /*09b0*/  PRMT R0, R6, 0x7632, R0 ;  /* 0x0000763206007816 */ /* 0x010fe20000000000 */
[----:B------:R-:W-:Y:S01]  /*09c0*/  FADD R17, R17, R18 ;  /* 0x0000001211117221 */ /* 0x000fe20000000000 */
[C---:B------:R-:W-:Y:S01]  /*09d0*/  PRMT R2, R7.reuse, 0x7632, R2 ;  /* 0x0000763207027816 */ /* 0x040fe20000000002 */
[----:B------:R-:W-:Y:S01]  /*09e0*/  FADD R3, R16, R3 ;  /* 0x0000000310037221 */ /* 0x000fe20000000000 */
[----:B------:R-:W-:Y:S01]  /*09f0*/  SHF.L.U32 R6, R6, 0x10, RZ ;  /* 0x0000001006067819 */ /* 0x000fe200000006ff */
[C---:B------:R-:W-:Y:S01]  /*0a00*/  FMUL R13, R10.reuse, R13 ;  /* 0x0000000d0a0d7220 */ /* 0x040fe20000400000 */
[----:B------:R-:W-:Y:S01]  /*0a10*/  SHF.L.U32 R7, R7, 0x10, RZ ;  /* 0x0000001007077819 */ /* 0x000fe200000006ff */
[----:B------:R-:W-:Y:S01]  /*0a20*/  FMUL R4, R10, R17 ;  /* 0x000000110a047220 */ /* 0x000fe20000400000 */
[----:B------:R-:W-:Y:S01]  /*0a30*/  SHF.L.U32 R0, R0, 0x10, RZ ;  /* 0x0000001000007819 */ /* 0x000fe200000006ff */
[----:B------:R-:W-:Y:S01]  /*0a40*/  FMUL R11, R10, R11 ;  /* 0x0000000b0a0b7220 */ /* 0x000fe20000400000 */
[----:B------:R-:W-:Y:S01]  /*0a50*/  SHF.L.U32 R2, R2, 0x10, RZ ;  /* 0x0000001002027819 */ /* 0x000fe200000006ff */
[----:B------:R-:W-:Y:S01]  /*0a60*/  FMUL R3, R10, R3 ;  /* 0x000000030a037220 */ /* 0x000fe20000400000 */
[----:B------:R-:W-:Y:S01]  /*0a70*/  FMUL R6, R6, R13 ;  /* 0x0000000d06067220 */ /* 0x000fe20000400000 */
[----:B------:R-:W-:Y:S01]  /*0a80*/  FMUL R4, R7, R4 ;  /* 0x0000000407047220 */ /* 0x000fe20000400000 */
[----:B------:R-:W-:Y:S01]  /*0a90*/  FMUL R11, R0, R11 ;  /* 0x0000000b000b7220 */ /* 0x000fe20000400000 */
[----:B------:R-:W-:-:S04]  /*0aa0*/  FMUL R3, R2, R3 ;  /* 0x0000000302037220 */ /* 0x000fc80000400000 */
[----:B------:R-:W-:Y:S02]  /*0ab0*/  F2FP.BF16.PACK_AB R2, R11, R6 ;  /* 0x000000060b02723e */ /* 0x000fe400000010ff */
[----:B------:R-:W-:Y:S01]  /*0ac0*/  F2FP.BF16.PACK_AB R3, R3, R4 ;  /* 0x000000040303723e */ /* 0x000fe200000010ff */
[----:B------:R-:W-:Y:S06]  /*0ad0*/  @P1 EXIT ;  /* 0x000000000000194d */ /* 0x000fec0003800000 */
[----:B------:R-:W-:Y:S01]  /*0ae0*/  STG.E.64 [R8.64+0x1000], R2 ;  /* 0x0010000208007986 */ /* 0x000fe2000c101b04 */
[----:B------:R-:W-:Y:S05]  /*0af0*/  EXIT ;  /* 0x000000000000794d */ /* 0x000fea0003800000 */
.L_x_0:
[----:B------:R-:W-:-:S00]  /*0b00*/  BRA `(.L_x_0) ;  /* 0xfffffff000007947 */ /* 0x000fc0000383ffff */
[----:B------:R-:W-:-:S00]  /*0b10*/  NOP ;  /* 0x0000000000007918 */ /* 0x000fc00000000000 */
        /* <DEDUP_REMOVED lines=14> */
.L_x_1:


//--------------------- .nv.global.init           --------------------------
	.section	.nv.global.init,"aw",@progbits
.nv.global.init:
	.type		_$_str,@object
	.size		_$_str,(.L_0 - _$_str)
_$_str:
        /*0000*/ 	.byte	0x5f, 0x5f, 0x43, 0x55, 0x44, 0x41, 0x5f, 0x46, 0x54, 0x5a, 0x00
.L_0:


//--------------------- .nv.shared.triton_red_fused__to_copy_add_mean_mul_pow_rsqrt_7 --------------------------
	.section	.nv.shared.triton_red_fused__to_copy_add_mean_mul_pow_rsqrt_7,"aw",@nobits
	.sectionflags	@""
	.align	16
